//
// Generated by NVIDIA NVVM Compiler
//
// Compiler Build ID: CL-36424714
// Cuda compilation tools, release 13.0, V13.0.88
// Based on NVVM 20.0.0
//

.version 9.0
.target sm_100
.address_size 64

	// .globl	_Z16TccCalcNonSparsePaS_Pi

.visible .entry _Z16TccCalcNonSparsePaS_Pi(
	.param .u64 .ptr .align 1 _Z16TccCalcNonSparsePaS_Pi_param_0,
	.param .u64 .ptr .align 1 _Z16TccCalcNonSparsePaS_Pi_param_1,
	.param .u64 .ptr .align 1 _Z16TccCalcNonSparsePaS_Pi_param_2
)
{
	.reg .pred 	%p<2>;
	.reg .b32 	%r<7>;
	.reg .b64 	%rd<11>;

	ld.param.u64 	%rd5, [_Z16TccCalcNonSparsePaS_Pi_param_2];
	cvta.to.global.u64 	%rd6, %rd5;
	mov.u32 	%r1, %ntid.x;
	mov.u32 	%r2, %ctaid.x;
	mov.u32 	%r3, %tid.x;
	mad.lo.s32 	%r4, %r1, %r2, %r3;
	shl.b32 	%r5, %r4, 11;
	mul.wide.s32 	%rd7, %r5, 4;
	add.s64 	%rd8, %rd7, %rd6;
	add.s64 	%rd1, %rd8, 128;
	mov.b64 	%rd10, 0;
$L__BB0_1:
	add.s64 	%rd9, %rd1, %rd10;
	mov.b32 	%r6, 0;
	st.global.u32 	[%rd9+-128], %r6;
	st.global.u32 	[%rd9+-124], %r6;
	st.global.u32 	[%rd9+-120], %r6;
	st.global.u32 	[%rd9+-116], %r6;
	st.global.u32 	[%rd9+-112], %r6;
	st.global.u32 	[%rd9+-108], %r6;
	st.global.u32 	[%rd9+-104], %r6;
	st.global.u32 	[%rd9+-100], %r6;
	st.global.u32 	[%rd9+-96], %r6;
	st.global.u32 	[%rd9+-92], %r6;
	st.global.u32 	[%rd9+-88], %r6;
	st.global.u32 	[%rd9+-84], %r6;
	st.global.u32 	[%rd9+-80], %r6;
	st.global.u32 	[%rd9+-76], %r6;
	st.global.u32 	[%rd9+-72], %r6;
	st.global.u32 	[%rd9+-68], %r6;
	st.global.u32 	[%rd9+-64], %r6;
	st.global.u32 	[%rd9+-60], %r6;
	st.global.u32 	[%rd9+-56], %r6;
	st.global.u32 	[%rd9+-52], %r6;
	st.global.u32 	[%rd9+-48], %r6;
	st.global.u32 	[%rd9+-44], %r6;
	st.global.u32 	[%rd9+-40], %r6;
	st.global.u32 	[%rd9+-36], %r6;
	st.global.u32 	[%rd9+-32], %r6;
	st.global.u32 	[%rd9+-28], %r6;
	st.global.u32 	[%rd9+-24], %r6;
	st.global.u32 	[%rd9+-20], %r6;
	st.global.u32 	[%rd9+-16], %r6;
	st.global.u32 	[%rd9+-12], %r6;
	st.global.u32 	[%rd9+-8], %r6;
	st.global.u32 	[%rd9+-4], %r6;
	st.global.u32 	[%rd9], %r6;
	st.global.u32 	[%rd9+4], %r6;
	st.global.u32 	[%rd9+8], %r6;
	st.global.u32 	[%rd9+12], %r6;
	st.global.u32 	[%rd9+16], %r6;
	st.global.u32 	[%rd9+20], %r6;
	st.global.u32 	[%rd9+24], %r6;
	st.global.u32 	[%rd9+28], %r6;
	st.global.u32 	[%rd9+32], %r6;
	st.global.u32 	[%rd9+36], %r6;
	st.global.u32 	[%rd9+40], %r6;
	st.global.u32 	[%rd9+44], %r6;
	st.global.u32 	[%rd9+48], %r6;
	st.global.u32 	[%rd9+52], %r6;
	st.global.u32 	[%rd9+56], %r6;
	st.global.u32 	[%rd9+60], %r6;
	st.global.u32 	[%rd9+64], %r6;
	st.global.u32 	[%rd9+68], %r6;
	st.global.u32 	[%rd9+72], %r6;
	st.global.u32 	[%rd9+76], %r6;
	st.global.u32 	[%rd9+80], %r6;
	st.global.u32 	[%rd9+84], %r6;
	st.global.u32 	[%rd9+88], %r6;
	st.global.u32 	[%rd9+92], %r6;
	st.global.u32 	[%rd9+96], %r6;
	st.global.u32 	[%rd9+100], %r6;
	st.global.u32 	[%rd9+104], %r6;
	st.global.u32 	[%rd9+108], %r6;
	st.global.u32 	[%rd9+112], %r6;
	st.global.u32 	[%rd9+116], %r6;
	st.global.u32 	[%rd9+120], %r6;
	st.global.u32 	[%rd9+124], %r6;
	add.s64 	%rd10, %rd10, 256;
	setp.ne.s64 	%p1, %rd10, 8192;
	@%p1 bra 	$L__BB0_1;
	ret;

}


// ===== COMPILED SASS (sm_100) =====

	.target	sm_100

	.elftype	@"ET_EXEC"


//--------------------- .note.nv.tkinfo           --------------------------
	.section	.note.nv.tkinfo,"",@"SHT_NOTE"
	.sectionflags	@"SHF_NOTE_NV_TKINFO"
	.tkinfo
        /*0018*/ 	.word	0x00000002
        /*0030*/ 	.string	""
        /*0030*/ 	.string	"ptxas"
        /*0030*/ 	.string	"Cuda compilation tools, release 13.0, V13.0.88"
        /*0030*/ 	.string	"Build cuda_13.0.r13.0/compiler.36424714_0"
        /*0030*/ 	.string	"-arch sm_100 -m 64 "



//--------------------- .note.nv.cuinfo           --------------------------
	.section	.note.nv.cuinfo,"",@"SHT_NOTE"
	.sectionflags	@"SHF_NOTE_NV_CUINFO"
        /*0018*/ 	.short	0x0002
        /*001a*/ 	.short	0x0064
        /*001c*/ 	.short	0x0082
	.zero		2


//--------------------- .nv.info                  --------------------------
	.section	.nv.info,"",@"SHT_CUDA_INFO"
	.align	4


	//----- nvinfo : EIATTR_REGCOUNT
	.align		4
        /*0000*/ 	.byte	0x04, 0x2f
        /*0002*/ 	.short	(.L_1 - .L_0)
	.align		4
.L_0:
        /*0004*/ 	.word	index@(_Z16TccCalcNonSparsePaS_Pi)
        /*0008*/ 	.word	0x00000008


	//----- nvinfo : EIATTR_FRAME_SIZE
	.align		4
.L_1:
        /*000c*/ 	.byte	0x04, 0x11
        /*000e*/ 	.short	(.L_3 - .L_2)
	.align		4
.L_2:
        /*0010*/ 	.word	index@(_Z16TccCalcNonSparsePaS_Pi)
        /*0014*/ 	.word	0x00000000


	//----- nvinfo : EIATTR_MIN_STACK_SIZE
	.align		4
.L_3:
        /*0018*/ 	.byte	0x04, 0x12
        /*001a*/ 	.short	(.L_5 - .L_4)
	.align		4
.L_4:
        /*001c*/ 	.word	index@(_Z16TccCalcNonSparsePaS_Pi)
        /*0020*/ 	.word	0x00000000
.L_5:


//--------------------- .nv.compat                --------------------------
	.section	.nv.compat,"",@"SHT_CUDA_COMPAT_INFO"
	.align	4
        /*0000*/ 	.byte	0x02, 0x09, 0x00, 0x00, 0x02, 0x02, 0x01, 0x00, 0x02, 0x05, 0x05, 0x00, 0x03, 0x07, 0x01, 0x01
        /*0010*/ 	.byte	0x02, 0x03, 0x00, 0x00, 0x02, 0x06, 0x01, 0x00, 0x04, 0x0b, 0x08, 0x00, 0x09, 0x00, 0x00, 0x00
        /*0020*/ 	.byte	0x00, 0x00, 0x00, 0x00


//--------------------- .nv.info._Z16TccCalcNonSparsePaS_Pi --------------------------
	.section	.nv.info._Z16TccCalcNonSparsePaS_Pi,"",@"SHT_CUDA_INFO"
	.sectionflags	@""
	.align	4


	//----- nvinfo : EIATTR_CUDA_API_VERSION
	.align		4
        /*0000*/ 	.byte	0x04, 0x37
        /*0002*/ 	.short	(.L_7 - .L_6)
.L_6:
        /*0004*/ 	.word	0x00000082


	//----- nvinfo : EIATTR_KPARAM_INFO
	.align		4
.L_7:
        /*0008*/ 	.byte	0x04, 0x17
        /*000a*/ 	.short	(.L_9 - .L_8)
.L_8:
        /*000c*/ 	.word	0x00000000
        /*0010*/ 	.short	0x0002
        /*0012*/ 	.short	0x0010
        /*0014*/ 	.byte	0x00, 0xf5, 0x21, 0x00


	//----- nvinfo : EIATTR_KPARAM_INFO
	.align		4
.L_9:
        /*0018*/ 	.byte	0x04, 0x17
        /*001a*/ 	.short	(.L_11 - .L_10)
.L_10:
        /*001c*/ 	.word	0x00000000
        /*0020*/ 	.short	0x0001
        /*0022*/ 	.short	0x0008
        /*0024*/ 	.byte	0x00, 0xf5, 0x21, 0x00


	//----- nvinfo : EIATTR_KPARAM_INFO
	.align		4
.L_11:
        /*0028*/ 	.byte	0x04, 0x17
        /*002a*/ 	.short	(.L_13 - .L_12)
.L_12:
        /*002c*/ 	.word	0x00000000
        /*0030*/ 	.short	0x0000
        /*0032*/ 	.short	0x0000
        /*0034*/ 	.byte	0x00, 0xf5, 0x21, 0x00


	//----- nvinfo : EIATTR_SPARSE_MMA_MASK
	.align		4
.L_13:
        /*0038*/ 	.byte	0x03, 0x50
        /*003a*/ 	.short	0x0000


	//----- nvinfo : EIATTR_MAXREG_COUNT
	.align		4
        /*003c*/ 	.byte	0x03, 0x1b
        /*003e*/ 	.short	0x00ff


	//----- nvinfo : EIATTR_MERCURY_ISA_VERSION
	.align		4
        /*0040*/ 	.byte	0x03, 0x5f
        /*0042*/ 	.short	0x0101


	//----- nvinfo : EIATTR_VRC_CTA_INIT_COUNT
	.align		4
        /*0044*/ 	.byte	0x02, 0x4a
	.zero		1
	.zero		1


	//----- nvinfo : EIATTR_EXIT_INSTR_OFFSETS
	.align		4
        /*0048*/ 	.byte	0x04, 0x1c
        /*004a*/ 	.short	(.L_15 - .L_14)


	//   ....[0]....
.L_14:
        /*004c*/ 	.word	0x00000520


	//----- nvinfo : EIATTR_CBANK_PARAM_SIZE
	.align		4
.L_15:
        /*0050*/ 	.byte	0x03, 0x19
        /*0052*/ 	.short	0x0018


	//----- nvinfo : EIATTR_PARAM_CBANK
	.align		4
        /*0054*/ 	.byte	0x04, 0x0a
        /*0056*/ 	.short	(.L_17 - .L_16)
	.align		4
.L_16:
        /*0058*/ 	.word	index@(.nv.constant0._Z16TccCalcNonSparsePaS_Pi)
        /*005c*/ 	.short	0x0380
        /*005e*/ 	.short	0x0018


	//----- nvinfo : EIATTR_SW_WAR
	.align		4
.L_17:
        /*0060*/ 	.byte	0x04, 0x36
        /*0062*/ 	.short	(.L_19 - .L_18)
.L_18:
        /*0064*/ 	.word	0x00000008
.L_19:


//--------------------- .nv.callgraph             --------------------------
	.section	.nv.callgraph,"",@"SHT_CUDA_CALLGRAPH"
	.align	4
	.sectionentsize	8
	.align		4
        /*0000*/ 	.word	0x00000000
	.align		4
        /*0004*/ 	.word	0xffffffff
	.align		4
        /*0008*/ 	.word	0x00000000
	.align		4
        /*000c*/ 	.word	0xfffffffe
	.align		4
        /*0010*/ 	.word	0x00000000
	.align		4
        /*0014*/ 	.word	0xfffffffd
	.align		4
        /*0018*/ 	.word	0x00000000
	.align		4
        /*001c*/ 	.word	0xfffffffc


//--------------------- .text._Z16TccCalcNonSparsePaS_Pi --------------------------
	.section	.text._Z16TccCalcNonSparsePaS_Pi,"ax",@progbits
	.align	128
        .global         _Z16TccCalcNonSparsePaS_Pi
        .type           _Z16TccCalcNonSparsePaS_Pi,@function
        .size           _Z16TccCalcNonSparsePaS_Pi,(.L_x_2 - _Z16TccCalcNonSparsePaS_Pi)
        .other          _Z16TccCalcNonSparsePaS_Pi,@"STO_CUDA_ENTRY STV_DEFAULT"
_Z16TccCalcNonSparsePaS_Pi:
.text._Z16TccCalcNonSparsePaS_Pi:
[----:B------:R-:W-:Y:S01]  /*0000*/  LDC R1, c[0x0][0x37c] ;  /* 0x0000df00ff017b82 */ /* 0x000fe20000000800 */
[----:B------:R-:W0:Y:S01]  /*0010*/  S2R R0, SR_CTAID.X ;  /* 0x0000000000007919 */ /* 0x000e220000002500 */
[----:B------:R-:W0:Y:S06]  /*0020*/  LDCU UR4, c[0x0][0x360] ;  /* 0x00006c00ff0477ac */ /* 0x000e2c0008000800 */
[----:B------:R-:W1:Y:S01]  /*0030*/  LDC.64 R2, c[0x0][0x390] ;  /* 0x0000e400ff027b82 */ /* 0x000e620000000a00 */
[----:B------:R-:W0:Y:S01]  /*0040*/  S2R R5, SR_TID.X ;  /* 0x0000000000057919 */ /* 0x000e220000002100 */
[----:B------:R-:W2:Y:S01]  /*0050*/  LDCU.64 UR6, c[0x0][0x358] ;  /* 0x00006b00ff0677ac */ /* 0x000ea20008000a00 */
[----:B------:R-:W-:Y:S01]  /*0060*/  UMOV UR5, URZ ;  /* 0x000000ff00057c82 */ /* 0x000fe20008000000 */
[----:B0-----:R-:W-:Y:S01]  /*0070*/  IMAD R0, R0, UR4, R5 ;  /* 0x0000000400007c24 */ /* 0x001fe2000f8e0205 */
[----:B------:R-:W-:-:S04]  /*0080*/  UMOV UR4, URZ ;  /* 0x000000ff00047c82 */ /* 0x000fc80008000000 */
[----:B------:R-:W-:-:S05]  /*0090*/  SHF.L.U32 R5, R0, 0xb, RZ ;  /* 0x0000000b00057819 */ /* 0x000fca00000006ff */
[----:B-12---:R-:W-:-:S07]  /*00a0*/  IMAD.WIDE R2, R5, 0x4, R2 ;  /* 0x0000000405027825 */ /* 0x006fce00078e0202 */
.L_x_0:
[----:B0-----:R-:W-:Y:S01]  /*00b0*/  IADD3 R4, P0, PT, R2, UR4, RZ ;  /* 0x0000000402047c10 */ /* 0x001fe2000ff1e0ff */
[----:B------:R-:W-:-:S03]  /*00c0*/  UIADD3 UR4, UP1, UPT, UR4, 0x100, URZ ;  /* 0x0000010004047890 */ /* 0x000fc6000ff3e0ff */
[----:B------:R-:W-:Y:S01]  /*00d0*/  IADD3.X R5, PT, PT, R3, UR5, RZ, P0, !PT ;  /* 0x0000000503057c10 */ /* 0x000fe200087fe4ff */
[----:B------:R-:W-:Y:S02]  /*00e0*/  UISETP.NE.U32.AND UP0, UPT, UR4, 0x2000, UPT ;  /* 0x000020000400788c */ /* 0x000fe4000bf05070 */
[----:B------:R-:W-:Y:S02]  /*00f0*/  UIADD3.X UR5, UPT, UPT, URZ, UR5, URZ, UP1, !UPT ;  /* 0x00000005ff057290 */ /* 0x000fe40008ffe4ff */
[----:B------:R0:W-:Y:S02]  /*0100*/  STG.E desc[UR6][R4.64], RZ ;  /* 0x000000ff04007986 */ /* 0x0001e4000c101906 */
[----:B------:R-:W-:Y:S02]  /*0110*/  UISETP.NE.AND.EX UP0, UPT, UR5, URZ, UPT, UP0 ;  /* 0x000000ff0500728c */ /* 0x000fe4000bf05300 */
[----:B------:R0:W-:Y:S04]  /*0120*/  STG.E desc[UR6][R4.64+0x4], RZ ;  /* 0x000004ff04007986 */ /* 0x0001e8000c101906 */
        /* <DEDUP_REMOVED lines=61> */
[----:B------:R0:W-:Y:S01]  /*0500*/  STG.E desc[UR6][R4.64+0xfc], RZ ;  /* 0x0000fcff04007986 */ /* 0x0001e2000c101906 */
[----:B------:R-:W-:Y:S05]  /*0510*/  BRA.U UP0, `(.L_x_0) ;  /* 0xfffffff900e47547 */ /* 0x000fea000b83ffff */
[----:B------:R-:W-:Y:S05]  /*0520*/  EXIT ;  /* 0x000000000000794d */ /* 0x000fea0003800000 */
.L_x_1:
[----:B------:R-:W-:-:S00]  /*0530*/  BRA `(.L_x_1) ;  /* 0xfffffffc00fc7947 */ /* 0x000fc0000383ffff */
[----:B------:R-:W-:-:S00]  /*0540*/  NOP ;  /* 0x0000000000007918 */ /* 0x000fc00000000000 */
        /* <DEDUP_REMOVED lines=11> */
.L_x_2:


//--------------------- .nv.shared.reserved.0     --------------------------
	.section	.nv.shared.reserved.0,"aw",@nobits
	.weak		__nv_reservedSMEM_offset_0_alias
	.size		__nv_reservedSMEM_offset_0_alias, 0, 64
	.other		__nv_reservedSMEM_offset_0_alias,@"STO_CUDA_RESERVED_SHARED STV_DEFAULT"
__nv_reservedSMEM_offset_0_alias:
	.zero		0
	.zero		64


//--------------------- .nv.constant0._Z16TccCalcNonSparsePaS_Pi --------------------------
	.section	.nv.constant0._Z16TccCalcNonSparsePaS_Pi,"a",@progbits
	.sectionflags	@""
	.align	4
.nv.constant0._Z16TccCalcNonSparsePaS_Pi:
	.zero		920


//--------------------- SYMBOLS --------------------------

	.type		.nv.reservedSmem.offset0,@object
	.size		.nv.reservedSmem.offset0,0x4
